//
// Generated by NVIDIA NVVM Compiler
//
// Compiler Build ID: CL-36424714
// Cuda compilation tools, release 13.0, V13.0.88
// Based on NVVM 20.0.0
//

.version 9.0
.target sm_100
.address_size 64

	// .globl	_Z13invert_kernelPhii

.visible .entry _Z13invert_kernelPhii(
	.param .u64 .ptr .align 1 _Z13invert_kernelPhii_param_0,
	.param .u32 _Z13invert_kernelPhii_param_1,
	.param .u32 _Z13invert_kernelPhii_param_2
)
{
	.reg .pred 	%p<2>;
	.reg .b32 	%r<10>;
	.reg .b64 	%rd<5>;

	ld.param.u64 	%rd1, [_Z13invert_kernelPhii_param_0];
	ld.param.u32 	%r2, [_Z13invert_kernelPhii_param_1];
	ld.param.u32 	%r3, [_Z13invert_kernelPhii_param_2];
	mov.u32 	%r4, %ntid.x;
	mov.u32 	%r5, %ctaid.x;
	mov.u32 	%r6, %tid.x;
	mad.lo.s32 	%r1, %r4, %r5, %r6;
	mul.lo.s32 	%r7, %r3, %r2;
	setp.ge.s32 	%p1, %r1, %r7;
	@%p1 bra 	$L__BB0_2;
	cvta.to.global.u64 	%rd2, %rd1;
	mul.wide.s32 	%rd3, %r1, 4;
	add.s64 	%rd4, %rd2, %rd3;
	ld.global.u32 	%r8, [%rd4];
	xor.b32  	%r9, %r8, 16777215;
	st.global.u32 	[%rd4], %r9;
$L__BB0_2:
	ret;

}


// ===== COMPILED SASS (sm_100) =====

	.target	sm_100

	.elftype	@"ET_EXEC"


//--------------------- .note.nv.tkinfo           --------------------------
	.section	.note.nv.tkinfo,"",@"SHT_NOTE"
	.sectionflags	@"SHF_NOTE_NV_TKINFO"
	.tkinfo
        /*0018*/ 	.word	0x00000002
        /*0030*/ 	.string	""
        /*0030*/ 	.string	"ptxas"
        /*0030*/ 	.string	"Cuda compilation tools, release 13.0, V13.0.88"
        /*0030*/ 	.string	"Build cuda_13.0.r13.0/compiler.36424714_0"
        /*0030*/ 	.string	"-arch sm_100 -m 64 "



//--------------------- .note.nv.cuinfo           --------------------------
	.section	.note.nv.cuinfo,"",@"SHT_NOTE"
	.sectionflags	@"SHF_NOTE_NV_CUINFO"
        /*0018*/ 	.short	0x0002
        /*001a*/ 	.short	0x0064
        /*001c*/ 	.short	0x0082
	.zero		2


//--------------------- .nv.info                  --------------------------
	.section	.nv.info,"",@"SHT_CUDA_INFO"
	.align	4


	//----- nvinfo : EIATTR_REGCOUNT
	.align		4
        /*0000*/ 	.byte	0x04, 0x2f
        /*0002*/ 	.short	(.L_1 - .L_0)
	.align		4
.L_0:
        /*0004*/ 	.word	index@(_Z13invert_kernelPhii)
        /*0008*/ 	.word	0x00000008


	//----- nvinfo : EIATTR_FRAME_SIZE
	.align		4
.L_1:
        /*000c*/ 	.byte	0x04, 0x11
        /*000e*/ 	.short	(.L_3 - .L_2)
	.align		4
.L_2:
        /*0010*/ 	.word	index@(_Z13invert_kernelPhii)
        /*0014*/ 	.word	0x00000000


	//----- nvinfo : EIATTR_MIN_STACK_SIZE
	.align		4
.L_3:
        /*0018*/ 	.byte	0x04, 0x12
        /*001a*/ 	.short	(.L_5 - .L_4)
	.align		4
.L_4:
        /*001c*/ 	.word	index@(_Z13invert_kernelPhii)
        /*0020*/ 	.word	0x00000000
.L_5:


//--------------------- .nv.compat                --------------------------
	.section	.nv.compat,"",@"SHT_CUDA_COMPAT_INFO"
	.align	4
        /*0000*/ 	.byte	0x02, 0x09, 0x00, 0x00, 0x02, 0x02, 0x01, 0x00, 0x02, 0x05, 0x05, 0x00, 0x03, 0x07, 0x01, 0x01
        /*0010*/ 	.byte	0x02, 0x03, 0x00, 0x00, 0x02, 0x06, 0x01, 0x00, 0x04, 0x0b, 0x08, 0x00, 0x09, 0x00, 0x00, 0x00
        /*0020*/ 	.byte	0x00, 0x00, 0x00, 0x00


//--------------------- .nv.info._Z13invert_kernelPhii --------------------------
	.section	.nv.info._Z13invert_kernelPhii,"",@"SHT_CUDA_INFO"
	.sectionflags	@""
	.align	4


	//----- nvinfo : EIATTR_CUDA_API_VERSION
	.align		4
        /*0000*/ 	.byte	0x04, 0x37
        /*0002*/ 	.short	(.L_7 - .L_6)
.L_6:
        /*0004*/ 	.word	0x00000082


	//----- nvinfo : EIATTR_KPARAM_INFO
	.align		4
.L_7:
        /*0008*/ 	.byte	0x04, 0x17
        /*000a*/ 	.short	(.L_9 - .L_8)
.L_8:
        /*000c*/ 	.word	0x00000000
        /*0010*/ 	.short	0x0002
        /*0012*/ 	.short	0x000c
        /*0014*/ 	.byte	0x00, 0xf0, 0x11, 0x00


	//----- nvinfo : EIATTR_KPARAM_INFO
	.align		4
.L_9:
        /*0018*/ 	.byte	0x04, 0x17
        /*001a*/ 	.short	(.L_11 - .L_10)
.L_10:
        /*001c*/ 	.word	0x00000000
        /*0020*/ 	.short	0x0001
        /*0022*/ 	.short	0x0008
        /*0024*/ 	.byte	0x00, 0xf0, 0x11, 0x00


	//----- nvinfo : EIATTR_KPARAM_INFO
	.align		4
.L_11:
        /*0028*/ 	.byte	0x04, 0x17
        /*002a*/ 	.short	(.L_13 - .L_12)
.L_12:
        /*002c*/ 	.word	0x00000000
        /*0030*/ 	.short	0x0000
        /*0032*/ 	.short	0x0000
        /*0034*/ 	.byte	0x00, 0xf5, 0x21, 0x00


	//----- nvinfo : EIATTR_SPARSE_MMA_MASK
	.align		4
.L_13:
        /*0038*/ 	.byte	0x03, 0x50
        /*003a*/ 	.short	0x0000


	//----- nvinfo : EIATTR_MAXREG_COUNT
	.align		4
        /*003c*/ 	.byte	0x03, 0x1b
        /*003e*/ 	.short	0x00ff


	//----- nvinfo : EIATTR_MERCURY_ISA_VERSION
	.align		4
        /*0040*/ 	.byte	0x03, 0x5f
        /*0042*/ 	.short	0x0101


	//----- nvinfo : EIATTR_VRC_CTA_INIT_COUNT
	.align		4
        /*0044*/ 	.byte	0x02, 0x4a
	.zero		1
	.zero		1


	//----- nvinfo : EIATTR_EXIT_INSTR_OFFSETS
	.align		4
        /*0048*/ 	.byte	0x04, 0x1c
        /*004a*/ 	.short	(.L_15 - .L_14)


	//   ....[0]....
.L_14:
        /*004c*/ 	.word	0x00000080


	//   ....[1]....
        /*0050*/ 	.word	0x000000f0


	//----- nvinfo : EIATTR_CBANK_PARAM_SIZE
	.align		4
.L_15:
        /*0054*/ 	.byte	0x03, 0x19
        /*0056*/ 	.short	0x0010


	//----- nvinfo : EIATTR_PARAM_CBANK
	.align		4
        /*0058*/ 	.byte	0x04, 0x0a
        /*005a*/ 	.short	(.L_17 - .L_16)
	.align		4
.L_16:
        /*005c*/ 	.word	index@(.nv.constant0._Z13invert_kernelPhii)
        /*0060*/ 	.short	0x0380
        /*0062*/ 	.short	0x0010


	//----- nvinfo : EIATTR_SW_WAR
	.align		4
.L_17:
        /*0064*/ 	.byte	0x04, 0x36
        /*0066*/ 	.short	(.L_19 - .L_18)
.L_18:
        /*0068*/ 	.word	0x00000008
.L_19:


//--------------------- .nv.callgraph             --------------------------
	.section	.nv.callgraph,"",@"SHT_CUDA_CALLGRAPH"
	.align	4
	.sectionentsize	8
	.align		4
        /*0000*/ 	.word	0x00000000
	.align		4
        /*0004*/ 	.word	0xffffffff
	.align		4
        /*0008*/ 	.word	0x00000000
	.align		4
        /*000c*/ 	.word	0xfffffffe
	.align		4
        /*0010*/ 	.word	0x00000000
	.align		4
        /*0014*/ 	.word	0xfffffffd
	.align		4
        /*0018*/ 	.word	0x00000000
	.align		4
        /*001c*/ 	.word	0xfffffffc


//--------------------- .text._Z13invert_kernelPhii --------------------------
	.section	.text._Z13invert_kernelPhii,"ax",@progbits
	.align	128
        .global         _Z13invert_kernelPhii
        .type           _Z13invert_kernelPhii,@function
        .size           _Z13invert_kernelPhii,(.L_x_1 - _Z13invert_kernelPhii)
        .other          _Z13invert_kernelPhii,@"STO_CUDA_ENTRY STV_DEFAULT"
_Z13invert_kernelPhii:
.text._Z13invert_kernelPhii:
[----:B------:R-:W-:Y:S01]  /*0000*/  LDC R1, c[0x0][0x37c] ;  /* 0x0000df00ff017b82 */ /* 0x000fe20000000800 */
[----:B------:R-:W0:Y:S01]  /*0010*/  S2R R5, SR_CTAID.X ;  /* 0x0000000000057919 */ /* 0x000e220000002500 */
[----:B------:R-:W1:Y:S01]  /*0020*/  LDCU.64 UR4, c[0x0][0x388] ;  /* 0x00007100ff0477ac */ /* 0x000e620008000a00 */
[----:B------:R-:W0:Y:S01]  /*0030*/  S2R R0, SR_TID.X ;  /* 0x0000000000007919 */ /* 0x000e220000002100 */
[----:B------:R-:W0:Y:S01]  /*0040*/  LDCU UR6, c[0x0][0x360] ;  /* 0x00006c00ff0677ac */ /* 0x000e220008000800 */
[----:B-1----:R-:W-:Y:S01]  /*0050*/  UIMAD UR4, UR5, UR4, URZ ;  /* 0x00000004050472a4 */ /* 0x002fe2000f8e02ff */
[----:B0-----:R-:W-:-:S05]  /*0060*/  IMAD R5, R5, UR6, R0 ;  /* 0x0000000605057c24 */ /* 0x001fca000f8e0200 */
[----:B------:R-:W-:-:S13]  /*0070*/  ISETP.GE.AND P0, PT, R5, UR4, PT ;  /* 0x0000000405007c0c */ /* 0x000fda000bf06270 */
[----:B------:R-:W-:Y:S05]  /*0080*/  @P0 EXIT ;  /* 0x000000000000094d */ /* 0x000fea0003800000 */
[----:B------:R-:W0:Y:S01]  /*0090*/  LDC.64 R2, c[0x0][0x380] ;  /* 0x0000e000ff027b82 */ /* 0x000e220000000a00 */
[----:B------:R-:W1:Y:S01]  /*00a0*/  LDCU.64 UR4, c[0x0][0x358] ;  /* 0x00006b00ff0477ac */ /* 0x000e620008000a00 */
[----:B0-----:R-:W-:-:S05]  /*00b0*/  IMAD.WIDE R2, R5, 0x4, R2 ;  /* 0x0000000405027825 */ /* 0x001fca00078e0202 */
[----:B-1----:R-:W2:Y:S02]  /*00c0*/  LDG.E R0, desc[UR4][R2.64] ;  /* 0x0000000402007981 */ /* 0x002ea4000c1e1900 */
[----:B--2---:R-:W-:-:S05]  /*00d0*/  LOP3.LUT R5, R0, 0xffffff, RZ, 0x3c, !PT ;  /* 0x00ffffff00057812 */ /* 0x004fca00078e3cff */
[----:B------:R-:W-:Y:S01]  /*00e0*/  STG.E desc[UR4][R2.64], R5 ;  /* 0x0000000502007986 */ /* 0x000fe2000c101904 */
[----:B------:R-:W-:Y:S05]  /*00f0*/  EXIT ;  /* 0x000000000000794d */ /* 0x000fea0003800000 */
.L_x_0:
[----:B------:R-:W-:-:S00]  /*0100*/  BRA `(.L_x_0) ;  /* 0xfffffffc00fc7947 */ /* 0x000fc0000383ffff */
[----:B------:R-:W-:-:S00]  /*0110*/  NOP ;  /* 0x0000000000007918 */ /* 0x000fc00000000000 */
        /* <DEDUP_REMOVED lines=14> */
.L_x_1:


//--------------------- .nv.shared.reserved.0     --------------------------
	.section	.nv.shared.reserved.0,"aw",@nobits
	.weak		__nv_reservedSMEM_offset_0_alias
	.size		__nv_reservedSMEM_offset_0_alias, 0, 64
	.other		__nv_reservedSMEM_offset_0_alias,@"STO_CUDA_RESERVED_SHARED STV_DEFAULT"
__nv_reservedSMEM_offset_0_alias:
	.zero		0
	.zero		64


//--------------------- .nv.constant0._Z13invert_kernelPhii --------------------------
	.section	.nv.constant0._Z13invert_kernelPhii,"a",@progbits
	.sectionflags	@""
	.align	4
.nv.constant0._Z13invert_kernelPhii:
	.zero		912


//--------------------- SYMBOLS --------------------------

	.type		.nv.reservedSmem.offset0,@object
	.size		.nv.reservedSmem.offset0,0x4
